//
// Generated by NVIDIA NVVM Compiler
//
// Compiler Build ID: CL-36424714
// Cuda compilation tools, release 13.0, V13.0.88
// Based on NVVM 20.0.0
//

.version 9.0
.target sm_100
.address_size 64

	// .globl	_Z7calc_piPd
// _ZZ7calc_piPdE8pi_cache has been demoted

.visible .entry _Z7calc_piPd(
	.param .u64 .ptr .align 1 _Z7calc_piPd_param_0
)
{
	.reg .pred 	%p<13>;
	.reg .b32 	%r<13>;
	.reg .b64 	%rd<6>;
	.reg .b64 	%fd<41>;
	// demoted variable
	.shared .align 8 .b8 _ZZ7calc_piPdE8pi_cache[4096];
	ld.param.u64 	%rd1, [_Z7calc_piPd_param_0];
	mov.u32 	%r1, %tid.x;
	mov.u32 	%r2, %ctaid.x;
	mov.u32 	%r3, %ntid.x;
	mad.lo.s32 	%r12, %r2, %r3, %r1;
	shl.b32 	%r9, %r1, 3;
	mov.u32 	%r10, _ZZ7calc_piPdE8pi_cache;
	add.s32 	%r5, %r10, %r9;
	mov.b64 	%rd2, 0;
	st.shared.u64 	[%r5], %rd2;
	setp.lt.s32 	%p1, %r12, 0;
	@%p1 bra 	$L__BB0_4;
	mov.u32 	%r11, %nctaid.x;
	mul.lo.s32 	%r6, %r3, %r11;
	mov.f64 	%fd40, 0d0000000000000000;
$L__BB0_2:
	cvt.rn.f64.u32 	%fd4, %r12;
	add.f64 	%fd5, %fd4, 0d3FE0000000000000;
	mul.f64 	%fd6, %fd5, 0d3E00000000000000;
	fma.rn.f64 	%fd7, %fd6, %fd6, 0d3FF0000000000000;
	mov.f64 	%fd8, 0d4010000000000000;
	div.rn.f64 	%fd9, %fd8, %fd7;
	add.f64 	%fd40, %fd9, %fd40;
	add.s32 	%r12, %r12, %r6;
	setp.gt.s32 	%p2, %r12, -1;
	@%p2 bra 	$L__BB0_2;
	st.shared.f64 	[%r5], %fd40;
$L__BB0_4:
	bar.sync 	0;
	setp.gt.u32 	%p3, %r1, 255;
	@%p3 bra 	$L__BB0_6;
	ld.shared.f64 	%fd10, [%r5+2048];
	ld.shared.f64 	%fd11, [%r5];
	add.f64 	%fd12, %fd10, %fd11;
	st.shared.f64 	[%r5], %fd12;
$L__BB0_6:
	bar.sync 	0;
	setp.gt.u32 	%p4, %r1, 127;
	@%p4 bra 	$L__BB0_8;
	ld.shared.f64 	%fd13, [%r5+1024];
	ld.shared.f64 	%fd14, [%r5];
	add.f64 	%fd15, %fd13, %fd14;
	st.shared.f64 	[%r5], %fd15;
$L__BB0_8:
	bar.sync 	0;
	setp.gt.u32 	%p5, %r1, 63;
	@%p5 bra 	$L__BB0_10;
	ld.shared.f64 	%fd16, [%r5+512];
	ld.shared.f64 	%fd17, [%r5];
	add.f64 	%fd18, %fd16, %fd17;
	st.shared.f64 	[%r5], %fd18;
$L__BB0_10:
	bar.sync 	0;
	setp.gt.u32 	%p6, %r1, 31;
	@%p6 bra 	$L__BB0_12;
	ld.shared.f64 	%fd19, [%r5+256];
	ld.shared.f64 	%fd20, [%r5];
	add.f64 	%fd21, %fd19, %fd20;
	st.shared.f64 	[%r5], %fd21;
$L__BB0_12:
	bar.sync 	0;
	setp.gt.u32 	%p7, %r1, 15;
	@%p7 bra 	$L__BB0_14;
	ld.shared.f64 	%fd22, [%r5+128];
	ld.shared.f64 	%fd23, [%r5];
	add.f64 	%fd24, %fd22, %fd23;
	st.shared.f64 	[%r5], %fd24;
$L__BB0_14:
	bar.sync 	0;
	setp.gt.u32 	%p8, %r1, 7;
	@%p8 bra 	$L__BB0_16;
	ld.shared.f64 	%fd25, [%r5+64];
	ld.shared.f64 	%fd26, [%r5];
	add.f64 	%fd27, %fd25, %fd26;
	st.shared.f64 	[%r5], %fd27;
$L__BB0_16:
	bar.sync 	0;
	setp.gt.u32 	%p9, %r1, 3;
	@%p9 bra 	$L__BB0_18;
	ld.shared.f64 	%fd28, [%r5+32];
	ld.shared.f64 	%fd29, [%r5];
	add.f64 	%fd30, %fd28, %fd29;
	st.shared.f64 	[%r5], %fd30;
$L__BB0_18:
	bar.sync 	0;
	setp.gt.u32 	%p10, %r1, 1;
	@%p10 bra 	$L__BB0_20;
	ld.shared.f64 	%fd31, [%r5+16];
	ld.shared.f64 	%fd32, [%r5];
	add.f64 	%fd33, %fd31, %fd32;
	st.shared.f64 	[%r5], %fd33;
$L__BB0_20:
	bar.sync 	0;
	setp.ne.s32 	%p11, %r1, 0;
	@%p11 bra 	$L__BB0_22;
	ld.shared.f64 	%fd34, [_ZZ7calc_piPdE8pi_cache+8];
	ld.shared.f64 	%fd35, [%r5];
	add.f64 	%fd36, %fd34, %fd35;
	st.shared.f64 	[%r5], %fd36;
$L__BB0_22:
	setp.ne.s32 	%p12, %r1, 0;
	bar.sync 	0;
	@%p12 bra 	$L__BB0_24;
	ld.shared.f64 	%fd37, [_ZZ7calc_piPdE8pi_cache];
	cvta.to.global.u64 	%rd3, %rd1;
	mul.wide.u32 	%rd4, %r2, 8;
	add.s64 	%rd5, %rd3, %rd4;
	ld.global.f64 	%fd38, [%rd5];
	add.f64 	%fd39, %fd37, %fd38;
	st.global.f64 	[%rd5], %fd39;
$L__BB0_24:
	ret;

}


// ===== COMPILED SASS (sm_100) =====

	.target	sm_100

	.elftype	@"ET_EXEC"


//--------------------- .note.nv.tkinfo           --------------------------
	.section	.note.nv.tkinfo,"",@"SHT_NOTE"
	.sectionflags	@"SHF_NOTE_NV_TKINFO"
	.tkinfo
        /*0018*/ 	.word	0x00000002
        /*0030*/ 	.string	""
        /*0030*/ 	.string	"ptxas"
        /*0030*/ 	.string	"Cuda compilation tools, release 13.0, V13.0.88"
        /*0030*/ 	.string	"Build cuda_13.0.r13.0/compiler.36424714_0"
        /*0030*/ 	.string	"-arch sm_100 -m 64 "



//--------------------- .note.nv.cuinfo           --------------------------
	.section	.note.nv.cuinfo,"",@"SHT_NOTE"
	.sectionflags	@"SHF_NOTE_NV_CUINFO"
        /*0018*/ 	.short	0x0002
        /*001a*/ 	.short	0x0064
        /*001c*/ 	.short	0x0082
	.zero		2


//--------------------- .nv.info                  --------------------------
	.section	.nv.info,"",@"SHT_CUDA_INFO"
	.align	4


	//----- nvinfo : EIATTR_REGCOUNT
	.align		4
        /*0000*/ 	.byte	0x04, 0x2f
        /*0002*/ 	.short	(.L_1 - .L_0)
	.align		4
.L_0:
        /*0004*/ 	.word	index@(_Z7calc_piPd)
        /*0008*/ 	.word	0x0000001b


	//----- nvinfo : EIATTR_FRAME_SIZE
	.align		4
.L_1:
        /*000c*/ 	.byte	0x04, 0x11
        /*000e*/ 	.short	(.L_3 - .L_2)
	.align		4
.L_2:
        /*0010*/ 	.word	index@($__internal_0_$__cuda_sm20_div_rn_f64_full)
        /*0014*/ 	.word	0x00000000


	//----- nvinfo : EIATTR_FRAME_SIZE
	.align		4
.L_3:
        /*0018*/ 	.byte	0x04, 0x11
        /*001a*/ 	.short	(.L_5 - .L_4)
	.align		4
.L_4:
        /*001c*/ 	.word	index@(_Z7calc_piPd)
        /*0020*/ 	.word	0x00000000


	//----- nvinfo : EIATTR_MIN_STACK_SIZE
	.align		4
.L_5:
        /*0024*/ 	.byte	0x04, 0x12
        /*0026*/ 	.short	(.L_7 - .L_6)
	.align		4
.L_6:
        /*0028*/ 	.word	index@(_Z7calc_piPd)
        /*002c*/ 	.word	0x00000000
.L_7:


//--------------------- .nv.compat                --------------------------
	.section	.nv.compat,"",@"SHT_CUDA_COMPAT_INFO"
	.align	4
        /*0000*/ 	.byte	0x02, 0x09, 0x00, 0x00, 0x02, 0x02, 0x01, 0x00, 0x02, 0x05, 0x05, 0x00, 0x03, 0x07, 0x01, 0x01
        /*0010*/ 	.byte	0x02, 0x03, 0x00, 0x00, 0x02, 0x06, 0x01, 0x00, 0x04, 0x0b, 0x08, 0x00, 0x01, 0x00, 0x00, 0x00
        /*0020*/ 	.byte	0x00, 0x00, 0x00, 0x00


//--------------------- .nv.info._Z7calc_piPd     --------------------------
	.section	.nv.info._Z7calc_piPd,"",@"SHT_CUDA_INFO"
	.sectionflags	@""
	.align	4


	//----- nvinfo : EIATTR_CUDA_API_VERSION
	.align		4
        /*0000*/ 	.byte	0x04, 0x37
        /*0002*/ 	.short	(.L_9 - .L_8)
.L_8:
        /*0004*/ 	.word	0x00000082


	//----- nvinfo : EIATTR_KPARAM_INFO
	.align		4
.L_9:
        /*0008*/ 	.byte	0x04, 0x17
        /*000a*/ 	.short	(.L_11 - .L_10)
.L_10:
        /*000c*/ 	.word	0x00000000
        /*0010*/ 	.short	0x0000
        /*0012*/ 	.short	0x0000
        /*0014*/ 	.byte	0x00, 0xf5, 0x21, 0x00


	//----- nvinfo : EIATTR_SPARSE_MMA_MASK
	.align		4
.L_11:
        /*0018*/ 	.byte	0x03, 0x50
        /*001a*/ 	.short	0x0000


	//----- nvinfo : EIATTR_MAXREG_COUNT
	.align		4
        /*001c*/ 	.byte	0x03, 0x1b
        /*001e*/ 	.short	0x00ff


	//----- nvinfo : EIATTR_NUM_BARRIERS
	.align		4
        /*0020*/ 	.byte	0x02, 0x4c
        /*0022*/ 	.byte	0x01
	.zero		1


	//----- nvinfo : EIATTR_MERCURY_ISA_VERSION
	.align		4
        /*0024*/ 	.byte	0x03, 0x5f
        /*0026*/ 	.short	0x0101


	//----- nvinfo : EIATTR_VRC_CTA_INIT_COUNT
	.align		4
        /*0028*/ 	.byte	0x02, 0x4a
	.zero		1
	.zero		1


	//----- nvinfo : EIATTR_EXIT_INSTR_OFFSETS
	.align		4
        /*002c*/ 	.byte	0x04, 0x1c
        /*002e*/ 	.short	(.L_13 - .L_12)


	//   ....[0]....
.L_12:
        /*0030*/ 	.word	0x00000690


	//   ....[1]....
        /*0034*/ 	.word	0x00000740


	//----- nvinfo : EIATTR_CRS_STACK_SIZE
	.align		4
.L_13:
        /*0038*/ 	.byte	0x04, 0x1e
        /*003a*/ 	.short	(.L_15 - .L_14)
.L_14:
        /*003c*/ 	.word	0x00000000


	//----- nvinfo : EIATTR_CBANK_PARAM_SIZE
	.align		4
.L_15:
        /*0040*/ 	.byte	0x03, 0x19
        /*0042*/ 	.short	0x0008


	//----- nvinfo : EIATTR_PARAM_CBANK
	.align		4
        /*0044*/ 	.byte	0x04, 0x0a
        /*0046*/ 	.short	(.L_17 - .L_16)
	.align		4
.L_16:
        /*0048*/ 	.word	index@(.nv.constant0._Z7calc_piPd)
        /*004c*/ 	.short	0x0380
        /*004e*/ 	.short	0x0008


	//----- nvinfo : EIATTR_SW_WAR
	.align		4
.L_17:
        /*0050*/ 	.byte	0x04, 0x36
        /*0052*/ 	.short	(.L_19 - .L_18)
.L_18:
        /*0054*/ 	.word	0x00000008
.L_19:


//--------------------- .nv.callgraph             --------------------------
	.section	.nv.callgraph,"",@"SHT_CUDA_CALLGRAPH"
	.align	4
	.sectionentsize	8
	.align		4
        /*0000*/ 	.word	0x00000000
	.align		4
        /*0004*/ 	.word	0xffffffff
	.align		4
        /*0008*/ 	.word	0x00000000
	.align		4
        /*000c*/ 	.word	0xfffffffe
	.align		4
        /*0010*/ 	.word	0x00000000
	.align		4
        /*0014*/ 	.word	0xfffffffd
	.align		4
        /*0018*/ 	.word	0x00000000
	.align		4
        /*001c*/ 	.word	0xfffffffc


//--------------------- .text._Z7calc_piPd        --------------------------
	.section	.text._Z7calc_piPd,"ax",@progbits
	.align	128
        .global         _Z7calc_piPd
        .type           _Z7calc_piPd,@function
        .size           _Z7calc_piPd,(.L_x_11 - _Z7calc_piPd)
        .other          _Z7calc_piPd,@"STO_CUDA_ENTRY STV_DEFAULT"
_Z7calc_piPd:
.text._Z7calc_piPd:
[----:B------:R-:W-:Y:S01]  /*0000*/  LDC R1, c[0x0][0x37c] ;  /* 0x0000df00ff017b82 */ /* 0x000fe20000000800 */
[----:B------:R-:W0:Y:S07]  /*0010*/  S2R R15, SR_TID.X ;  /* 0x00000000000f7919 */ /* 0x000e2e0000002100 */
[----:B------:R-:W1:Y:S01]  /*0020*/  S2UR UR5, SR_CgaCtaId ;  /* 0x00000000000579c3 */ /* 0x000e620000008800 */
[----:B------:R-:W2:Y:S01]  /*0030*/  LDCU UR6, c[0x0][0x360] ;  /* 0x00006c00ff0677ac */ /* 0x000ea20008000800 */
[----:B------:R-:W-:Y:S01]  /*0040*/  BSSY.RECONVERGENT B0, `(.L_x_0) ;  /* 0x000002a000007945 */ /* 0x000fe20003800200 */
[----:B------:R-:W2:Y:S01]  /*0050*/  S2R R10, SR_CTAID.X ;  /* 0x00000000000a7919 */ /* 0x000ea20000002500 */
[----:B------:R-:W-:-:S02]  /*0060*/  UMOV UR4, 0x400 ;  /* 0x0000040000047882 */ /* 0x000fc40000000000 */
[----:B-1----:R-:W-:-:S06]  /*0070*/  ULEA UR4, UR5, UR4, 0x18 ;  /* 0x0000000405047291 */ /* 0x002fcc000f8ec0ff */
[----:B0-----:R-:W-:Y:S01]  /*0080*/  LEA R13, R15, UR4, 0x3 ;  /* 0x000000040f0d7c11 */ /* 0x001fe2000f8e18ff */
[----:B--2---:R-:W-:-:S04]  /*0090*/  IMAD R11, R10, UR6, R15 ;  /* 0x000000060a0b7c24 */ /* 0x004fc8000f8e020f */
[----:B------:R0:W-:Y:S01]  /*00a0*/  STS.64 [R13], RZ ;  /* 0x000000ff0d007388 */ /* 0x0001e20000000a00 */
[----:B------:R-:W-:-:S13]  /*00b0*/  ISETP.GE.AND P0, PT, R11, RZ, PT ;  /* 0x000000ff0b00720c */ /* 0x000fda0003f06270 */
[----:B0-----:R-:W-:Y:S05]  /*00c0*/  @!P0 BRA `(.L_x_1) ;  /* 0x0000000000848947 */ /* 0x001fea0003800000 */
[----:B------:R-:W0:Y:S01]  /*00d0*/  LDC R0, c[0x0][0x370] ;  /* 0x0000dc00ff007b82 */ /* 0x000e220000000800 */
[----:B------:R-:W-:Y:S01]  /*00e0*/  BSSY.RECONVERGENT B1, `(.L_x_2) ;  /* 0x000001e000017945 */ /* 0x000fe20003800200 */
[----:B------:R-:W-:Y:S01]  /*00f0*/  CS2R R4, SRZ ;  /* 0x0000000000047805 */ /* 0x000fe2000001ff00 */
[----:B0-----:R-:W-:-:S07]  /*0100*/  IMAD R0, R0, UR6, RZ ;  /* 0x0000000600007c24 */ /* 0x001fce000f8e02ff */
.L_x_5:
[----:B------:R0:W1:Y:S01]  /*0110*/  I2F.F64.U32 R2, R11 ;  /* 0x0000000b00027312 */ /* 0x0000620000201800 */
[----:B------:R-:W-:Y:S01]  /*0120*/  BSSY.RECONVERGENT B2, `(.L_x_3) ;  /* 0x0000017000027945 */ /* 0x000fe20003800200 */
[----:B0-----:R-:W-:-:S05]  /*0130*/  IMAD.IADD R11, R0, 0x1, R11 ;  /* 0x00000001000b7824 */ /* 0x001fca00078e020b */
[----:B------:R-:W-:Y:S01]  /*0140*/  ISETP.GT.AND P1, PT, R11, -0x1, PT ;  /* 0xffffffff0b00780c */ /* 0x000fe20003f24270 */
[----:B-1----:R-:W-:-:S08]  /*0150*/  DADD R2, R2, 0.5 ;  /* 0x3fe0000002027429 */ /* 0x002fd00000000000 */
[----:B------:R-:W-:-:S08]  /*0160*/  DMUL R2, R2, 4.6566128730773925781e-10 ;  /* 0x3e00000002027828 */ /* 0x000fd00000000000 */
[----:B------:R-:W-:Y:S01]  /*0170*/  DFMA R6, R2, R2, 1 ;  /* 0x3ff000000206742b */ /* 0x000fe20000000002 */
[----:B------:R-:W-:-:S05]  /*0180*/  IMAD.MOV.U32 R2, RZ, RZ, 0x1 ;  /* 0x00000001ff027424 */ /* 0x000fca00078e00ff */
[----:B------:R-:W0:Y:S02]  /*0190*/  MUFU.RCP64H R3, R7 ;  /* 0x0000000700037308 */ /* 0x000e240000001800 */
[----:B0-----:R-:W-:-:S08]  /*01a0*/  DFMA R8, -R6, R2, 1 ;  /* 0x3ff000000608742b */ /* 0x001fd00000000102 */
[----:B------:R-:W-:-:S08]  /*01b0*/  DFMA R8, R8, R8, R8 ;  /* 0x000000080808722b */ /* 0x000fd00000000008 */
[----:B------:R-:W-:-:S08]  /*01c0*/  DFMA R8, R2, R8, R2 ;  /* 0x000000080208722b */ /* 0x000fd00000000002 */
[----:B------:R-:W-:-:S08]  /*01d0*/  DFMA R2, -R6, R8, 1 ;  /* 0x3ff000000602742b */ /* 0x000fd00000000108 */
[----:B------:R-:W-:-:S08]  /*01e0*/  DFMA R2, R8, R2, R8 ;  /* 0x000000020802722b */ /* 0x000fd00000000008 */
[----:B------:R-:W-:-:S08]  /*01f0*/  DMUL R8, R2, 4 ;  /* 0x4010000002087828 */ /* 0x000fd00000000000 */
[----:B------:R-:W-:-:S08]  /*0200*/  DFMA R16, -R6, R8, 4 ;  /* 0x401000000610742b */ /* 0x000fd00000000108 */
[----:B------:R-:W-:-:S10]  /*0210*/  DFMA R2, R2, R16, R8 ;  /* 0x000000100202722b */ /* 0x000fd40000000008 */
[----:B------:R-:W-:-:S05]  /*0220*/  FFMA R8, RZ, R7, R3 ;  /* 0x00000007ff087223 */ /* 0x000fca0000000003 */
[----:B------:R-:W-:-:S13]  /*0230*/  FSETP.GT.AND P0, PT, |R8|, 1.469367938527859385e-39, PT ;  /* 0x001000000800780b */ /* 0x000fda0003f04200 */
[----:B------:R-:W-:Y:S05]  /*0240*/  @P0 BRA `(.L_x_4) ;  /* 0x0000000000100947 */ /* 0x000fea0003800000 */
[----:B------:R-:W-:-:S07]  /*0250*/  MOV R12, 0x270 ;  /* 0x00000270000c7802 */ /* 0x000fce0000000f00 */
[----:B------:R-:W-:Y:S05]  /*0260*/  CALL.REL.NOINC `($__internal_0_$__cuda_sm20_div_rn_f64_full) ;  /* 0x0000000400387944 */ /* 0x000fea0003c00000 */
[----:B------:R-:W-:Y:S02]  /*0270*/  IMAD.MOV.U32 R2, RZ, RZ, R18 ;  /* 0x000000ffff027224 */ /* 0x000fe400078e0012 */
[----:B------:R-:W-:-:S07]  /*0280*/  IMAD.MOV.U32 R3, RZ, RZ, R19 ;  /* 0x000000ffff037224 */ /* 0x000fce00078e0013 */
.L_x_4:
[----:B------:R-:W-:Y:S05]  /*0290*/  BSYNC.RECONVERGENT B2 ;  /* 0x0000000000027941 */ /* 0x000fea0003800200 */
.L_x_3:
[----:B------:R-:W-:Y:S01]  /*02a0*/  DADD R4, R2, R4 ;  /* 0x0000000002047229 */ /* 0x000fe20000000004 */
[----:B------:R-:W-:Y:S10]  /*02b0*/  @P1 BRA `(.L_x_5) ;  /* 0xfffffffc00941947 */ /* 0x000ff4000383ffff */
[----:B------:R-:W-:Y:S05]  /*02c0*/  BSYNC.RECONVERGENT B1 ;  /* 0x0000000000017941 */ /* 0x000fea0003800200 */
.L_x_2:
[----:B------:R0:W-:Y:S02]  /*02d0*/  STS.64 [R13], R4 ;  /* 0x000000040d007388 */ /* 0x0001e40000000a00 */
.L_x_1:
[----:B------:R-:W-:Y:S05]  /*02e0*/  BSYNC.RECONVERGENT B0 ;  /* 0x0000000000007941 */ /* 0x000fea0003800200 */
.L_x_0:
[----:B------:R-:W-:Y:S01]  /*02f0*/  BAR.SYNC.DEFER_BLOCKING 0x0 ;  /* 0x0000000000007b1d */ /* 0x000fe20000010000 */
[C---:B------:R-:W-:Y:S02]  /*0300*/  ISETP.GT.U32.AND P0, PT, R15.reuse, 0xff, PT ;  /* 0x000000ff0f00780c */ /* 0x040fe40003f04070 */
[C---:B------:R-:W-:Y:S02]  /*0310*/  ISETP.GT.U32.AND P1, PT, R15.reuse, 0x7f, PT ;  /* 0x0000007f0f00780c */ /* 0x040fe40003f24070 */
[----:B------:R-:W-:-:S13]  /*0320*/  ISETP.NE.AND P2, PT, R15, RZ, PT ;  /* 0x000000ff0f00720c */ /* 0x000fda0003f45270 */
[----:B------:R-:W-:Y:S01]  /*0330*/  @!P2 MOV R0, 0x400 ;  /* 0x000004000000a802 */ /* 0x000fe20000000f00 */
[----:B------:R-:W-:Y:S04]  /*0340*/  @!P0 LDS.64 R2, [R13+0x800] ;  /* 0x000800000d028984 */ /* 0x000fe80000000a00 */
[----:B0-----:R-:W0:Y:S02]  /*0350*/  @!P0 LDS.64 R4, [R13] ;  /* 0x000000000d048984 */ /* 0x001e240000000a00 */
[----:B0-----:R-:W-:-:S07]  /*0360*/  @!P0 DADD R2, R2, R4 ;  /* 0x0000000002028229 */ /* 0x001fce0000000004 */
[----:B------:R-:W-:Y:S01]  /*0370*/  @!P0 STS.64 [R13], R2 ;  /* 0x000000020d008388 */ /* 0x000fe20000000a00 */
[----:B------:R-:W-:Y:S01]  /*0380*/  BAR.SYNC.DEFER_BLOCKING 0x0 ;  /* 0x0000000000007b1d */ /* 0x000fe20000010000 */
[----:B------:R-:W-:-:S05]  /*0390*/  ISETP.GT.U32.AND P0, PT, R15, 0x3f, PT ;  /* 0x0000003f0f00780c */ /* 0x000fca0003f04070 */
[----:B------:R-:W-:Y:S04]  /*03a0*/  @!P1 LDS.64 R4, [R13+0x400] ;  /* 0x000400000d049984 */ /* 0x000fe80000000a00 */
[----:B------:R-:W0:Y:S02]  /*03b0*/  @!P1 LDS.64 R6, [R13] ;  /* 0x000000000d069984 */ /* 0x000e240000000a00 */
        /* <DEDUP_REMOVED lines=25> */
[----:B------:R0:W-:Y:S01]  /*0550*/  @!P1 STS.64 [R13], R6 ;  /* 0x000000060d009388 */ /* 0x0001e20000000a00 */
[----:B------:R-:W-:Y:S01]  /*0560*/  BAR.SYNC.DEFER_BLOCKING 0x0 ;  /* 0x0000000000007b1d */ /* 0x000fe20000010000 */
[----:B------:R-:W-:-:S05]  /*0570*/  ISETP.GT.U32.AND P1, PT, R15, 0x1, PT ;  /* 0x000000010f00780c */ /* 0x000fca0003f24070 */
[----:B0-----:R-:W0:Y:S01]  /*0580*/  @!P2 S2R R7, SR_CgaCtaId ;  /* 0x000000000007a919 */ /* 0x001e220000008800 */
[----:B------:R-:W-:Y:S04]  /*0590*/  @!P0 LDS.64 R2, [R13+0x20] ;  /* 0x000020000d028984 */ /* 0x000fe80000000a00 */
[----:B------:R-:W1:Y:S01]  /*05a0*/  @!P0 LDS.64 R8, [R13] ;  /* 0x000000000d088984 */ /* 0x000e620000000a00 */
[----:B0-----:R-:W-:Y:S01]  /*05b0*/  @!P2 LEA R7, R7, R0, 0x18 ;  /* 0x000000000707a211 */ /* 0x001fe200078ec0ff */
[----:B-1----:R-:W-:-:S07]  /*05c0*/  @!P0 DADD R2, R2, R8 ;  /* 0x0000000002028229 */ /* 0x002fce0000000008 */
[----:B------:R-:W-:Y:S01]  /*05d0*/  @!P0 STS.64 [R13], R2 ;  /* 0x000000020d008388 */ /* 0x000fe20000000a00 */
[----:B------:R-:W-:Y:S06]  /*05e0*/  BAR.SYNC.DEFER_BLOCKING 0x0 ;  /* 0x0000000000007b1d */ /* 0x000fec0000010000 */
[----:B------:R-:W-:Y:S04]  /*05f0*/  @!P1 LDS.64 R4, [R13+0x10] ;  /* 0x000010000d049984 */ /* 0x000fe80000000a00 */
[----:B------:R-:W0:Y:S02]  /*0600*/  @!P1 LDS.64 R8, [R13] ;  /* 0x000000000d089984 */ /* 0x000e240000000a00 */
[----:B0-----:R-:W-:-:S07]  /*0610*/  @!P1 DADD R4, R4, R8 ;  /* 0x0000000004049229 */ /* 0x001fce0000000008 */
[----:B------:R-:W-:Y:S01]  /*0620*/  @!P1 STS.64 [R13], R4 ;  /* 0x000000040d009388 */ /* 0x000fe20000000a00 */
[----:B------:R-:W-:Y:S06]  /*0630*/  BAR.SYNC.DEFER_BLOCKING 0x0 ;  /* 0x0000000000007b1d */ /* 0x000fec0000010000 */
[----:B------:R-:W-:Y:S04]  /*0640*/  @!P2 LDS.64 R6, [R7+0x8] ;  /* 0x000008000706a984 */ /* 0x000fe80000000a00 */
[----:B------:R-:W0:Y:S02]  /*0650*/  @!P2 LDS.64 R2, [R13] ;  /* 0x000000000d02a984 */ /* 0x000e240000000a00 */
[----:B0-----:R-:W-:-:S07]  /*0660*/  @!P2 DADD R2, R6, R2 ;  /* 0x000000000602a229 */ /* 0x001fce0000000002 */
[----:B------:R0:W-:Y:S01]  /*0670*/  @!P2 STS.64 [R13], R2 ;  /* 0x000000020d00a388 */ /* 0x0001e20000000a00 */
[----:B------:R-:W-:Y:S06]  /*0680*/  BAR.SYNC.DEFER_BLOCKING 0x0 ;  /* 0x0000000000007b1d */ /* 0x000fec0000010000 */
[----:B------:R-:W-:Y:S05]  /*0690*/  @P2 EXIT ;  /* 0x000000000000294d */ /* 0x000fea0003800000 */
[----:B0-----:R-:W0:Y:S01]  /*06a0*/  LDC.64 R2, c[0x0][0x380] ;  /* 0x0000e000ff027b82 */ /* 0x001e220000000a00 */
[----:B------:R-:W1:Y:S01]  /*06b0*/  LDCU.64 UR6, c[0x0][0x358] ;  /* 0x00006b00ff0677ac */ /* 0x000e620008000a00 */
[----:B0-----:R-:W-:-:S05]  /*06c0*/  IMAD.WIDE.U32 R10, R10, 0x8, R2 ;  /* 0x000000080a0a7825 */ /* 0x001fca00078e0002 */
[----:B-1----:R-:W2:Y:S01]  /*06d0*/  LDG.E.64 R4, desc[UR6][R10.64] ;  /* 0x000000060a047981 */ /* 0x002ea2000c1e1b00 */
[----:B------:R-:W0:Y:S01]  /*06e0*/  S2UR UR5, SR_CgaCtaId ;  /* 0x00000000000579c3 */ /* 0x000e220000008800 */
[----:B------:R-:W-:Y:S02]  /*06f0*/  UMOV UR4, 0x400 ;  /* 0x0000040000047882 */ /* 0x000fe40000000000 */
[----:B0-----:R-:W-:-:S09]  /*0700*/  ULEA UR4, UR5, UR4, 0x18 ;  /* 0x0000000405047291 */ /* 0x001fd2000f8ec0ff */
[----:B------:R-:W2:Y:S02]  /*0710*/  LDS.64 R2, [UR4] ;  /* 0x00000004ff027984 */ /* 0x000ea40008000a00 */
[----:B--2---:R-:W-:-:S07]  /*0720*/  DADD R2, R2, R4 ;  /* 0x0000000002027229 */ /* 0x004fce0000000004 */
[----:B------:R-:W-:Y:S01]  /*0730*/  STG.E.64 desc[UR6][R10.64], R2 ;  /* 0x000000020a007986 */ /* 0x000fe2000c101b06 */
[----:B------:R-:W-:Y:S05]  /*0740*/  EXIT ;  /* 0x000000000000794d */ /* 0x000fea0003800000 */
        .weak           $__internal_0_$__cuda_sm20_div_rn_f64_full
        .type           $__internal_0_$__cuda_sm20_div_rn_f64_full,@function
        .size           $__internal_0_$__cuda_sm20_div_rn_f64_full,(.L_x_11 - $__internal_0_$__cuda_sm20_div_rn_f64_full)
$__internal_0_$__cuda_sm20_div_rn_f64_full:
[C---:B------:R-:W-:Y:S01]  /*0750*/  FSETP.GEU.AND P0, PT, |R7|.reuse, 1.469367938527859385e-39, PT ;  /* 0x001000000700780b */ /* 0x040fe20003f0e200 */
[----:B------:R-:W-:Y:S01]  /*0760*/  IMAD.MOV.U32 R8, RZ, RZ, 0x1 ;  /* 0x00000001ff087424 */ /* 0x000fe200078e00ff */
[C---:B------:R-:W-:Y:S01]  /*0770*/  LOP3.LUT R2, R7.reuse, 0x800fffff, RZ, 0xc0, !PT ;  /* 0x800fffff07027812 */ /* 0x040fe200078ec0ff */
[----:B------:R-:W-:Y:S01]  /*0780*/  IMAD.MOV.U32 R22, RZ, RZ, 0x40100000 ;  /* 0x40100000ff167424 */ /* 0x000fe200078e00ff */
[----:B------:R-:W-:Y:S01]  /*0790*/  LOP3.LUT R23, R7, 0x7ff00000, RZ, 0xc0, !PT ;  /* 0x7ff0000007177812 */ /* 0x000fe200078ec0ff */
[----:B------:R-:W-:Y:S01]  /*07a0*/  IMAD.MOV.U32 R14, RZ, RZ, 0x1ca00000 ;  /* 0x1ca00000ff0e7424 */ /* 0x000fe200078e00ff */
[----:B------:R-:W-:Y:S01]  /*07b0*/  LOP3.LUT R3, R2, 0x3ff00000, RZ, 0xfc, !PT ;  /* 0x3ff0000002037812 */ /* 0x000fe200078efcff */
[----:B------:R-:W-:Y:S01]  /*07c0*/  IMAD.MOV.U32 R2, RZ, RZ, R6 ;  /* 0x000000ffff027224 */ /* 0x000fe200078e0006 */
[----:B------:R-:W-:Y:S01]  /*07d0*/  ISETP.LE.U32.AND P2, PT, R23, 0x40100000, PT ;  /* 0x401000001700780c */ /* 0x000fe20003f43070 */
[----:B------:R-:W-:Y:S01]  /*07e0*/  VIADD R24, R22, 0xffffffff ;  /* 0xffffffff16187836 */ /* 0x000fe20000000000 */
[----:B------:R-:W-:Y:S03]  /*07f0*/  BSSY.RECONVERGENT B3, `(.L_x_6) ;  /* 0x0000040000037945 */ /* 0x000fe60003800200 */
[----:B------:R-:W-:-:S06]  /*0800*/  @!P0 DMUL R2, R6, 8.98846567431157953865e+307 ;  /* 0x7fe0000006028828 */ /* 0x000fcc0000000000 */
[----:B------:R-:W0:Y:S04]  /*0810*/  MUFU.RCP64H R9, R3 ;  /* 0x0000000300097308 */ /* 0x000e280000001800 */
[----:B------:R-:W-:Y:S02]  /*0820*/  @!P0 LOP3.LUT R23, R3, 0x7ff00000, RZ, 0xc0, !PT ;  /* 0x7ff0000003178812 */ /* 0x000fe400078ec0ff */
[----:B------:R-:W-:-:S03]  /*0830*/  ISETP.GT.U32.AND P0, PT, R24, 0x7feffffe, PT ;  /* 0x7feffffe1800780c */ /* 0x000fc60003f04070 */
[----:B------:R-:W-:-:S05]  /*0840*/  VIADD R24, R23, 0xffffffff ;  /* 0xffffffff17187836 */ /* 0x000fca0000000000 */
[----:B------:R-:W-:Y:S01]  /*0850*/  ISETP.GT.U32.OR P0, PT, R24, 0x7feffffe, P0 ;  /* 0x7feffffe1800780c */ /* 0x000fe20000704470 */
[----:B0-----:R-:W-:-:S08]  /*0860*/  DFMA R16, R8, -R2, 1 ;  /* 0x3ff000000810742b */ /* 0x001fd00000000802 */
[----:B------:R-:W-:-:S08]  /*0870*/  DFMA R16, R16, R16, R16 ;  /* 0x000000101010722b */ /* 0x000fd00000000010 */
[----:B------:R-:W-:-:S08]  /*0880*/  DFMA R16, R8, R16, R8 ;  /* 0x000000100810722b */ /* 0x000fd00000000008 */
[----:B------:R-:W-:-:S08]  /*0890*/  DFMA R8, R16, -R2, 1 ;  /* 0x3ff000001008742b */ /* 0x000fd00000000802 */
[----:B------:R-:W-:Y:S01]  /*08a0*/  DFMA R16, R16, R8, R16 ;  /* 0x000000081010722b */ /* 0x000fe20000000010 */
[----:B------:R-:W-:Y:S01]  /*08b0*/  SEL R9, R14, 0x63400000, !P2 ;  /* 0x634000000e097807 */ /* 0x000fe20005000000 */
[----:B------:R-:W-:-:S06]  /*08c0*/  IMAD.MOV.U32 R8, RZ, RZ, RZ ;  /* 0x000000ffff087224 */ /* 0x000fcc00078e00ff */
[----:B------:R-:W-:-:S08]  /*08d0*/  DMUL R18, R16, R8 ;  /* 0x0000000810127228 */ /* 0x000fd00000000000 */
[----:B------:R-:W-:-:S08]  /*08e0*/  DFMA R20, R18, -R2, R8 ;  /* 0x800000021214722b */ /* 0x000fd00000000008 */
[----:B------:R-:W-:Y:S01]  /*08f0*/  DFMA R16, R16, R20, R18 ;  /* 0x000000141010722b */ /* 0x000fe20000000012 */
[----:B------:R-:W-:Y:S10]  /*0900*/  @P0 BRA `(.L_x_7) ;  /* 0x0000000000740947 */ /* 0x000ff40003800000 */
[----:B------:R-:W-:Y:S01]  /*0910*/  LOP3.LUT R20, R7, 0x7ff00000, RZ, 0xc0, !PT ;  /* 0x7ff0000007147812 */ /* 0x000fe200078ec0ff */
[----:B------:R-:W-:-:S03]  /*0920*/  IMAD.MOV.U32 R18, RZ, RZ, 0x40100000 ;  /* 0x40100000ff127424 */ /* 0x000fc600078e00ff */
[----:B------:R-:W-:Y:S01]  /*0930*/  ISETP.LE.U32.AND P0, PT, R20, 0x40100000, PT ;  /* 0x401000001400780c */ /* 0x000fe20003f03070 */
[----:B------:R-:W-:Y:S02]  /*0940*/  IMAD.MOV R19, RZ, RZ, -R20 ;  /* 0x000000ffff137224 */ /* 0x000fe400078e0a14 */
[----:B------:R-:W-:-:S03]  /*0950*/  IMAD.MOV.U32 R20, RZ, RZ, RZ ;  /* 0x000000ffff147224 */ /* 0x000fc600078e00ff */
[----:B------:R-:W-:Y:S02]  /*0960*/  VIADDMNMX R18, R19, R18, 0xb9600000, !PT ;  /* 0xb960000013127446 */ /* 0x000fe40007800112 */
[----:B------:R-:W-:Y:S02]  /*0970*/  SEL R19, R14, 0x63400000, !P0 ;  /* 0x634000000e137807 */ /* 0x000fe40004000000 */
[----:B------:R-:W-:-:S05]  /*0980*/  VIMNMX R14, PT, PT, R18, 0x46a00000, PT ;  /* 0x46a00000120e7848 */ /* 0x000fca0003fe0100 */
[----:B------:R-:W-:-:S04]  /*0990*/  IMAD.IADD R14, R14, 0x1, -R19 ;  /* 0x000000010e0e7824 */ /* 0x000fc800078e0a13 */
[----:B------:R-:W-:-:S06]  /*09a0*/  VIADD R21, R14, 0x7fe00000 ;  /* 0x7fe000000e157836 */ /* 0x000fcc0000000000 */
[----:B------:R-:W-:-:S10]  /*09b0*/  DMUL R18, R16, R20 ;  /* 0x0000001410127228 */ /* 0x000fd40000000000 */
[----:B------:R-:W-:-:S13]  /*09c0*/  FSETP.GTU.AND P0, PT, |R19|, 1.469367938527859385e-39, PT ;  /* 0x001000001300780b */ /* 0x000fda0003f0c200 */
[----:B------:R-:W-:Y:S05]  /*09d0*/  @P0 BRA `(.L_x_8) ;  /* 0x0000000000840947 */ /* 0x000fea0003800000 */
[----:B------:R-:W-:Y:S01]  /*09e0*/  DFMA R2, R16, -R2, R8 ;  /* 0x800000021002722b */ /* 0x000fe20000000008 */
[----:B------:R-:W-:-:S09]  /*09f0*/  IMAD.MOV.U32 R20, RZ, RZ, RZ ;  /* 0x000000ffff147224 */ /* 0x000fd200078e00ff */
[C---:B------:R-:W-:Y:S02]  /*0a00*/  FSETP.NEU.AND P0, PT, R3.reuse, RZ, PT ;  /* 0x000000ff0300720b */ /* 0x040fe40003f0d000 */
[----:B------:R-:W-:-:S04]  /*0a10*/  LOP3.LUT R7, R3, 0x80000000, R7, 0x48, !PT ;  /* 0x8000000003077812 */ /* 0x000fc800078e4807 */
[----:B------:R-:W-:-:S07]  /*0a20*/  LOP3.LUT R21, R7, R21, RZ, 0xfc, !PT ;  /* 0x0000001507157212 */ /* 0x000fce00078efcff */
[----:B------:R-:W-:Y:S05]  /*0a30*/  @!P0 BRA `(.L_x_8) ;  /* 0x00000000006c8947 */ /* 0x000fea0003800000 */
[----:B------:R-:W-:Y:S02]  /*0a40*/  IMAD.MOV R3, RZ, RZ, -R14 ;  /* 0x000000ffff037224 */ /* 0x000fe400078e0a0e */
[----:B------:R-:W-:-:S06]  /*0a50*/  IMAD.MOV.U32 R2, RZ, RZ, RZ ;  /* 0x000000ffff027224 */ /* 0x000fcc00078e00ff */
[----:B------:R-:W-:Y:S02]  /*0a60*/  DFMA R2, R18, -R2, R16 ;  /* 0x800000021202722b */ /* 0x000fe40000000010 */
[----:B------:R-:W-:-:S04]  /*0a70*/  DMUL.RP R16, R16, R20 ;  /* 0x0000001410107228 */ /* 0x000fc80000008000 */
[----:B------:R-:W-:-:S04]  /*0a80*/  IADD3 R2, PT, PT, -R14, -0x43300000, RZ ;  /* 0xbcd000000e027810 */ /* 0x000fc80007ffe1ff */
[----:B------:R-:W-:Y:S02]  /*0a90*/  FSETP.NEU.AND P0, PT, |R3|, R2, PT ;  /* 0x000000020300720b */ /* 0x000fe40003f0d200 */
[----:B------:R-:W-:Y:S02]  /*0aa0*/  LOP3.LUT R7, R17, R7, RZ, 0x3c, !PT ;  /* 0x0000000711077212 */ /* 0x000fe400078e3cff */
[----:B------:R-:W-:Y:S02]  /*0ab0*/  FSEL R18, R16, R18, !P0 ;  /* 0x0000001210127208 */ /* 0x000fe40004000000 */
[----:B------:R-:W-:Y:S01]  /*0ac0*/  FSEL R19, R7, R19, !P0 ;  /* 0x0000001307137208 */ /* 0x000fe20004000000 */
[----:B------:R-:W-:Y:S06]  /*0ad0*/  BRA `(.L_x_8) ;  /* 0x0000000000447947 */ /* 0x000fec0003800000 */
.L_x_7:
[----:B------:R-:W-:-:S14]  /*0ae0*/  DSETP.NAN.AND P0, PT, R6, R6, PT ;  /* 0x000000060600722a */ /* 0x000fdc0003f08000 */
[----:B------:R-:W-:Y:S05]  /*0af0*/  @P0 BRA `(.L_x_9) ;  /* 0x0000000000340947 */ /* 0x000fea0003800000 */
[----:B------:R-:W-:Y:S01]  /*0b00*/  ISETP.NE.AND P0, PT, R22, R23, PT ;  /* 0x000000171600720c */ /* 0x000fe20003f05270 */
[----:B------:R-:W-:Y:S02]  /*0b10*/  IMAD.MOV.U32 R18, RZ, RZ, 0x0 ;  /* 0x00000000ff127424 */ /* 0x000fe400078e00ff */
[----:B------:R-:W-:-:S10]  /*0b20*/  IMAD.MOV.U32 R19, RZ, RZ, -0x80000 ;  /* 0xfff80000ff137424 */ /* 0x000fd400078e00ff */
[----:B------:R-:W-:Y:S05]  /*0b30*/  @!P0 BRA `(.L_x_8) ;  /* 0x00000000002c8947 */ /* 0x000fea0003800000 */
[----:B------:R-:W-:Y:S02]  /*0b40*/  ISETP.NE.AND P0, PT, R22, 0x7ff00000, PT ;  /* 0x7ff000001600780c */ /* 0x000fe40003f05270 */
[----:B------:R-:W-:Y:S02]  /*0b50*/  LOP3.LUT R6, R7, 0x40100000, RZ, 0x3c, !PT ;  /* 0x4010000007067812 */ /* 0x000fe400078e3cff */
[----:B------:R-:W-:Y:S02]  /*0b60*/  ISETP.EQ.OR P0, PT, R23, RZ, !P0 ;  /* 0x000000ff1700720c */ /* 0x000fe40004702670 */
[----:B------:R-:W-:-:S11]  /*0b70*/  LOP3.LUT R19, R6, 0x80000000, RZ, 0xc0, !PT ;  /* 0x8000000006137812 */ /* 0x000fd600078ec0ff */
[----:B------:R-:W-:Y:S01]  /*0b80*/  @P0 LOP3.LUT R2, R19, 0x7ff00000, RZ, 0xfc, !PT ;  /* 0x7ff0000013020812 */ /* 0x000fe200078efcff */
[----:B------:R-:W-:Y:S02]  /*0b90*/  @!P0 IMAD.MOV.U32 R18, RZ, RZ, RZ ;  /* 0x000000ffff128224 */ /* 0x000fe400078e00ff */
[----:B------:R-:W-:Y:S02]  /*0ba0*/  @P0 IMAD.MOV.U32 R18, RZ, RZ, RZ ;  /* 0x000000ffff120224 */ /* 0x000fe400078e00ff */
[----:B------:R-:W-:Y:S01]  /*0bb0*/  @P0 IMAD.MOV.U32 R19, RZ, RZ, R2 ;  /* 0x000000ffff130224 */ /* 0x000fe200078e0002 */
[----:B------:R-:W-:Y:S06]  /*0bc0*/  BRA `(.L_x_8) ;  /* 0x0000000000087947 */ /* 0x000fec0003800000 */
.L_x_9:
[----:B------:R-:W-:Y:S01]  /*0bd0*/  LOP3.LUT R19, R7, 0x80000, RZ, 0xfc, !PT ;  /* 0x0008000007137812 */ /* 0x000fe200078efcff */
[----:B------:R-:W-:-:S07]  /*0be0*/  IMAD.MOV.U32 R18, RZ, RZ, R6 ;  /* 0x000000ffff127224 */ /* 0x000fce00078e0006 */
.L_x_8:
[----:B------:R-:W-:Y:S05]  /*0bf0*/  BSYNC.RECONVERGENT B3 ;  /* 0x0000000000037941 */ /* 0x000fea0003800200 */
.L_x_6:
[----:B------:R-:W-:Y:S02]  /*0c00*/  IMAD.MOV.U32 R2, RZ, RZ, R12 ;  /* 0x000000ffff027224 */ /* 0x000fe400078e000c */
[----:B------:R-:W-:-:S04]  /*0c10*/  IMAD.MOV.U32 R3, RZ, RZ, 0x0 ;  /* 0x00000000ff037424 */ /* 0x000fc800078e00ff */
[----:B------:R-:W-:Y:S05]  /*0c20*/  RET.REL.NODEC R2 `(_Z7calc_piPd) ;  /* 0xfffffff002f47950 */ /* 0x000fea0003c3ffff */
.L_x_10:
[----:B------:R-:W-:-:S00]  /*0c30*/  BRA `(.L_x_10) ;  /* 0xfffffffc00fc7947 */ /* 0x000fc0000383ffff */
[----:B------:R-:W-:-:S00]  /*0c40*/  NOP ;  /* 0x0000000000007918 */ /* 0x000fc00000000000 */
        /* <DEDUP_REMOVED lines=11> */
.L_x_11:


//--------------------- .nv.shared._Z7calc_piPd   --------------------------
	.section	.nv.shared._Z7calc_piPd,"aw",@nobits
	.sectionflags	@""
	.align	8
.nv.shared._Z7calc_piPd:
	.zero		5120


//--------------------- .nv.shared.reserved.0     --------------------------
	.section	.nv.shared.reserved.0,"aw",@nobits
	.weak		__nv_reservedSMEM_offset_0_alias
	.size		__nv_reservedSMEM_offset_0_alias, 0, 64
	.other		__nv_reservedSMEM_offset_0_alias,@"STO_CUDA_RESERVED_SHARED STV_DEFAULT"
__nv_reservedSMEM_offset_0_alias:
	.zero		0
	.zero		64


//--------------------- .nv.constant0._Z7calc_piPd --------------------------
	.section	.nv.constant0._Z7calc_piPd,"a",@progbits
	.sectionflags	@""
	.align	4
.nv.constant0._Z7calc_piPd:
	.zero		904


//--------------------- SYMBOLS --------------------------

	.type		.nv.reservedSmem.offset0,@object
	.size		.nv.reservedSmem.offset0,0x4
	.type		.nv.reservedSmem.cap,@object
	.size		.nv.reservedSmem.cap,0x4
